//
// Generated by NVIDIA NVVM Compiler
//
// Compiler Build ID: CL-36424714
// Cuda compilation tools, release 13.0, V13.0.88
// Based on NVVM 20.0.0
//

.version 9.0
.target sm_100
.address_size 64

	// .globl	_Z9my_kerneli
.extern .func  (.param .b32 func_retval0) vprintf
(
	.param .b64 vprintf_param_0,
	.param .b64 vprintf_param_1
)
;
.global .align 4 .u32 d_x = 1;
.global .align 4 .b8 d_y[8];
.global .align 1 .b8 $str[40] = {100, 95, 120, 32, 61, 32, 37, 100, 44, 32, 32, 100, 95, 121, 91, 48, 93, 32, 61, 32, 37, 100, 44, 32, 32, 100, 95, 121, 91, 49, 93, 32, 61, 32, 37, 100, 32, 46, 10};

.visible .entry _Z9my_kerneli(
	.param .u32 _Z9my_kerneli_param_0
)
{
	.local .align 8 .b8 	__local_depot0[16];
	.reg .b64 	%SP;
	.reg .b64 	%SPL;
	.reg .b32 	%r<8>;
	.reg .b64 	%rd<5>;

	mov.u64 	%SPL, __local_depot0;
	cvta.local.u64 	%SP, %SPL;
	add.u64 	%rd1, %SP, 0;
	add.u64 	%rd2, %SPL, 0;
	ld.global.u32 	%r1, [d_x];
	ld.global.u32 	%r2, [d_y];
	add.s32 	%r3, %r2, %r1;
	st.global.u32 	[d_y], %r3;
	ld.global.u32 	%r4, [d_y+4];
	add.s32 	%r5, %r4, %r1;
	st.global.u32 	[d_y+4], %r5;
	st.local.v2.u32 	[%rd2], {%r1, %r3};
	st.local.u32 	[%rd2+8], %r5;
	mov.u64 	%rd3, $str;
	cvta.global.u64 	%rd4, %rd3;
	{ // callseq 0, 0
	.param .b64 param0;
	st.param.b64 	[param0], %rd4;
	.param .b64 param1;
	st.param.b64 	[param1], %rd1;
	.param .b32 retval0;
	call.uni (retval0), 
	vprintf, 
	(
	param0, 
	param1
	);
	ld.param.b32 	%r6, [retval0];
	} // callseq 0
	ret;

}


// ===== COMPILED SASS (sm_100) =====

	.target	sm_100

	.elftype	@"ET_EXEC"


//--------------------- .note.nv.tkinfo           --------------------------
	.section	.note.nv.tkinfo,"",@"SHT_NOTE"
	.sectionflags	@"SHF_NOTE_NV_TKINFO"
	.tkinfo
        /*0018*/ 	.word	0x00000002
        /*0030*/ 	.string	""
        /*0030*/ 	.string	"ptxas"
        /*0030*/ 	.string	"Cuda compilation tools, release 13.0, V13.0.88"
        /*0030*/ 	.string	"Build cuda_13.0.r13.0/compiler.36424714_0"
        /*0030*/ 	.string	"-arch sm_100 -m 64 "



//--------------------- .note.nv.cuinfo           --------------------------
	.section	.note.nv.cuinfo,"",@"SHT_NOTE"
	.sectionflags	@"SHF_NOTE_NV_CUINFO"
        /*0018*/ 	.short	0x0002
        /*001a*/ 	.short	0x0064
        /*001c*/ 	.short	0x0082
	.zero		2


//--------------------- .nv.info                  --------------------------
	.section	.nv.info,"",@"SHT_CUDA_INFO"
	.align	4


	//----- nvinfo : EIATTR_REGCOUNT
	.align		4
        /*0000*/ 	.byte	0x04, 0x2f
        /*0002*/ 	.short	(.L_4 - .L_3)
	.align		4
.L_3:
        /*0004*/ 	.word	index@(_Z9my_kerneli)
        /*0008*/ 	.word	0x00000018


	//----- nvinfo : EIATTR_FRAME_SIZE
	.align		4
.L_4:
        /*000c*/ 	.byte	0x04, 0x11
        /*000e*/ 	.short	(.L_6 - .L_5)
	.align		4
.L_5:
        /*0010*/ 	.word	index@(_Z9my_kerneli)
        /*0014*/ 	.word	0x00000010


	//----- nvinfo : EIATTR_MIN_STACK_SIZE
	.align		4
.L_6:
        /*0018*/ 	.byte	0x04, 0x12
        /*001a*/ 	.short	(.L_8 - .L_7)
	.align		4
.L_7:
        /*001c*/ 	.word	index@(_Z9my_kerneli)
        /*0020*/ 	.word	0x00000010
.L_8:


//--------------------- .nv.compat                --------------------------
	.section	.nv.compat,"",@"SHT_CUDA_COMPAT_INFO"
	.align	4
        /*0000*/ 	.byte	0x02, 0x09, 0x00, 0x00, 0x02, 0x02, 0x01, 0x00, 0x02, 0x05, 0x05, 0x00, 0x03, 0x07, 0x01, 0x01
        /*0010*/ 	.byte	0x02, 0x03, 0x00, 0x00, 0x02, 0x06, 0x01, 0x00, 0x04, 0x0b, 0x08, 0x00, 0x09, 0x00, 0x00, 0x00
        /*0020*/ 	.byte	0x00, 0x00, 0x00, 0x00


//--------------------- .nv.info._Z9my_kerneli    --------------------------
	.section	.nv.info._Z9my_kerneli,"",@"SHT_CUDA_INFO"
	.sectionflags	@""
	.align	4


	//----- nvinfo : EIATTR_CUDA_API_VERSION
	.align		4
        /*0000*/ 	.byte	0x04, 0x37
        /*0002*/ 	.short	(.L_10 - .L_9)
.L_9:
        /*0004*/ 	.word	0x00000082


	//----- nvinfo : EIATTR_KPARAM_INFO
	.align		4
.L_10:
        /*0008*/ 	.byte	0x04, 0x17
        /*000a*/ 	.short	(.L_12 - .L_11)
.L_11:
        /*000c*/ 	.word	0x00000000
        /*0010*/ 	.short	0x0000
        /*0012*/ 	.short	0x0000
        /*0014*/ 	.byte	0x00, 0xf0, 0x11, 0x00


	//----- nvinfo : EIATTR_SPARSE_MMA_MASK
	.align		4
.L_12:
        /*0018*/ 	.byte	0x03, 0x50
        /*001a*/ 	.short	0x0000


	//----- nvinfo : EIATTR_MAXREG_COUNT
	.align		4
        /*001c*/ 	.byte	0x03, 0x1b
        /*001e*/ 	.short	0x00ff


	//----- nvinfo : EIATTR_EXTERNS
	.align		4
        /*0020*/ 	.byte	0x04, 0x0f
        /*0022*/ 	.short	(.L_14 - .L_13)


	//   ....[0]....
	.align		4
.L_13:
        /*0024*/ 	.word	index@(vprintf)


	//----- nvinfo : EIATTR_MERCURY_ISA_VERSION
	.align		4
.L_14:
        /*0028*/ 	.byte	0x03, 0x5f
        /*002a*/ 	.short	0x0101


	//----- nvinfo : EIATTR_VRC_CTA_INIT_COUNT
	.align		4
        /*002c*/ 	.byte	0x02, 0x4a
	.zero		1
	.zero		1


	//----- nvinfo : EIATTR_SYSCALL_OFFSETS
	.align		4
        /*0030*/ 	.byte	0x04, 0x46
        /*0032*/ 	.short	(.L_16 - .L_15)


	//   ....[0]....
.L_15:
        /*0034*/ 	.word	0x00000180


	//----- nvinfo : EIATTR_EXIT_INSTR_OFFSETS
	.align		4
.L_16:
        /*0038*/ 	.byte	0x04, 0x1c
        /*003a*/ 	.short	(.L_18 - .L_17)


	//   ....[0]....
.L_17:
        /*003c*/ 	.word	0x00000190


	//----- nvinfo : EIATTR_CBANK_PARAM_SIZE
	.align		4
.L_18:
        /*0040*/ 	.byte	0x03, 0x19
        /*0042*/ 	.short	0x0004


	//----- nvinfo : EIATTR_PARAM_CBANK
	.align		4
        /*0044*/ 	.byte	0x04, 0x0a
        /*0046*/ 	.short	(.L_20 - .L_19)
	.align		4
.L_19:
        /*0048*/ 	.word	index@(.nv.constant0._Z9my_kerneli)
        /*004c*/ 	.short	0x0380
        /*004e*/ 	.short	0x0004


	//----- nvinfo : EIATTR_SW_WAR
	.align		4
.L_20:
        /*0050*/ 	.byte	0x04, 0x36
        /*0052*/ 	.short	(.L_22 - .L_21)
.L_21:
        /*0054*/ 	.word	0x00000008
.L_22:


//--------------------- .nv.callgraph             --------------------------
	.section	.nv.callgraph,"",@"SHT_CUDA_CALLGRAPH"
	.align	4
	.sectionentsize	8
	.align		4
        /*0000*/ 	.word	0x00000000
	.align		4
        /*0004*/ 	.word	0xffffffff
	.align		4
        /*0008*/ 	.word	index@(_Z9my_kerneli)
	.align		4
        /*000c*/ 	.word	index@(vprintf)
	.align		4
        /*0010*/ 	.word	0x00000000
	.align		4
        /*0014*/ 	.word	0xfffffffe
	.align		4
        /*0018*/ 	.word	0x00000000
	.align		4
        /*001c*/ 	.word	0xfffffffd
	.align		4
        /*0020*/ 	.word	0x00000000
	.align		4
        /*0024*/ 	.word	0xfffffffc


//--------------------- .nv.constant4             --------------------------
	.section	.nv.constant4,"a",@progbits
	.align	8
	.align		8
.nv.constant4:
        /*0000*/ 	.dword	vprintf
	.align		8
        /*0008*/ 	.dword	d_x
	.align		8
        /*0010*/ 	.dword	d_y
	.align		8
        /*0018*/ 	.dword	$str


//--------------------- .text._Z9my_kerneli       --------------------------
	.section	.text._Z9my_kerneli,"ax",@progbits
	.align	128
        .global         _Z9my_kerneli
        .type           _Z9my_kerneli,@function
        .size           _Z9my_kerneli,(.L_x_2 - _Z9my_kerneli)
        .other          _Z9my_kerneli,@"STO_CUDA_ENTRY STV_DEFAULT"
_Z9my_kerneli:
.text._Z9my_kerneli:
[----:B------:R-:W0:Y:S08]  /*0000*/  LDC R1, c[0x0][0x37c] ;  /* 0x0000df00ff017b82 */ /* 0x000e300000000800 */
[----:B------:R-:W1:Y:S01]  /*0010*/  LDC.64 R4, c[0x4][0x8] ;  /* 0x01000200ff047b82 */ /* 0x000e620000000a00 */
[----:B------:R-:W1:Y:S01]  /*0020*/  LDCU.64 UR4, c[0x0][0x358] ;  /* 0x00006b00ff0477ac */ /* 0x000e620008000a00 */
[----:B0-----:R-:W-:-:S06]  /*0030*/  VIADD R1, R1, 0xfffffff0 ;  /* 0xfffffff001017836 */ /* 0x001fcc0000000000 */
[----:B------:R-:W0:Y:S01]  /*0040*/  LDC.64 R8, c[0x4][0x10] ;  /* 0x01000400ff087b82 */ /* 0x000e220000000a00 */
[----:B------:R-:W2:Y:S01]  /*0050*/  LDCU UR6, c[0x0][0x2f8] ;  /* 0x00005f00ff0677ac */ /* 0x000ea20008000800 */
[----:B------:R-:W3:Y:S01]  /*0060*/  LDCU.64 UR8, c[0x4][0x18] ;  /* 0x01000300ff0877ac */ /* 0x000ee20008000a00 */
[----:B-1----:R3:W4:Y:S04]  /*0070*/  LDG.E R2, desc[UR4][R4.64] ;  /* 0x0000000404027981 */ /* 0x002728000c1e1900 */
[----:B0-----:R-:W4:Y:S04]  /*0080*/  LDG.E R3, desc[UR4][R8.64] ;  /* 0x0000000408037981 */ /* 0x001f28000c1e1900 */
[----:B------:R-:W5:Y:S01]  /*0090*/  LDG.E R7, desc[UR4][R8.64+0x4] ;  /* 0x0000040408077981 */ /* 0x000f62000c1e1900 */
[----:B------:R-:W-:Y:S01]  /*00a0*/  MOV R10, 0x0 ;  /* 0x00000000000a7802 */ /* 0x000fe20000000f00 */
[----:B---3--:R-:W-:Y:S01]  /*00b0*/  IMAD.U32 R4, RZ, RZ, UR8 ;  /* 0x00000008ff047e24 */ /* 0x008fe2000f8e00ff */
[----:B--2---:R-:W-:-:S02]  /*00c0*/  IADD3 R6, P0, PT, R1, UR6, RZ ;  /* 0x0000000601067c10 */ /* 0x004fc4000ff1e0ff */
[----:B------:R-:W-:Y:S02]  /*00d0*/  MOV R5, UR9 ;  /* 0x0000000900057c02 */ /* 0x000fe40008000f00 */
[----:B------:R-:W0:Y:S01]  /*00e0*/  LDC.64 R10, c[0x4][R10] ;  /* 0x010000000a0a7b82 */ /* 0x000e220000000a00 */
[C---:B----4-:R-:W-:Y:S01]  /*00f0*/  IMAD.IADD R3, R2.reuse, 0x1, R3 ;  /* 0x0000000102037824 */ /* 0x050fe200078e0203 */
[----:B-----5:R-:W-:-:S04]  /*0100*/  IADD3 R0, PT, PT, R2, R7, RZ ;  /* 0x0000000702007210 */ /* 0x020fc80007ffe0ff */
[----:B------:R1:W-:Y:S04]  /*0110*/  STL.64 [R1], R2 ;  /* 0x0000000201007387 */ /* 0x0003e80000100a00 */
[----:B------:R1:W-:Y:S04]  /*0120*/  STL [R1+0x8], R0 ;  /* 0x0000080001007387 */ /* 0x0003e80000100800 */
[----:B------:R1:W-:Y:S04]  /*0130*/  STG.E desc[UR4][R8.64], R3 ;  /* 0x0000000308007986 */ /* 0x0003e8000c101904 */
[----:B------:R1:W-:Y:S01]  /*0140*/  STG.E desc[UR4][R8.64+0x4], R0 ;  /* 0x0000040008007986 */ /* 0x0003e2000c101904 */
[----:B------:R-:W2:Y:S02]  /*0150*/  LDCU UR4, c[0x0][0x2fc] ;  /* 0x00005f80ff0477ac */ /* 0x000ea40008000800 */
[----:B012---:R-:W-:-:S07]  /*0160*/  IMAD.X R7, RZ, RZ, UR4, P0 ;  /* 0x00000004ff077e24 */ /* 0x007fce00080e06ff */
[----:B------:R-:W-:-:S07]  /*0170*/  LEPC R20, `(.L_x_0) ;  /* 0x000000001014794e */ /* 0x000fce0000000000 */
[----:B------:R-:W-:Y:S05]  /*0180*/  CALL.ABS.NOINC R10 ;  /* 0x000000000a007343 */ /* 0x000fea0003c00000 */
.L_x_0:
[----:B------:R-:W-:Y:S05]  /*0190*/  EXIT ;  /* 0x000000000000794d */ /* 0x000fea0003800000 */
.L_x_1:
[----:B------:R-:W-:-:S00]  /*01a0*/  BRA `(.L_x_1) ;  /* 0xfffffffc00fc7947 */ /* 0x000fc0000383ffff */
[----:B------:R-:W-:-:S00]  /*01b0*/  NOP ;  /* 0x0000000000007918 */ /* 0x000fc00000000000 */
        /* <DEDUP_REMOVED lines=12> */
.L_x_2:


//--------------------- .nv.global.init           --------------------------
	.section	.nv.global.init,"aw",@progbits
	.align	4
.nv.global.init:
	.type		d_x,@object
	.size		d_x,($str - d_x)
d_x:
        /*0000*/ 	.byte	0x01, 0x00, 0x00, 0x00
	.type		$str,@object
	.size		$str,(.L_2 - $str)
$str:
        /*0004*/ 	.byte	0x64, 0x5f, 0x78, 0x20, 0x3d, 0x20, 0x25, 0x64, 0x2c, 0x20, 0x20, 0x64, 0x5f, 0x79, 0x5b, 0x30
        /*0014*/ 	.byte	0x5d, 0x20, 0x3d, 0x20, 0x25, 0x64, 0x2c, 0x20, 0x20, 0x64, 0x5f, 0x79, 0x5b, 0x31, 0x5d, 0x20
        /*0024*/ 	.byte	0x3d, 0x20, 0x25, 0x64, 0x20, 0x2e, 0x0a, 0x00
.L_2:


//--------------------- .nv.shared.reserved.0     --------------------------
	.section	.nv.shared.reserved.0,"aw",@nobits
	.weak		__nv_reservedSMEM_offset_0_alias
	.size		__nv_reservedSMEM_offset_0_alias, 0, 64
	.other		__nv_reservedSMEM_offset_0_alias,@"STO_CUDA_RESERVED_SHARED STV_DEFAULT"
__nv_reservedSMEM_offset_0_alias:
	.zero		0
	.zero		64


//--------------------- .nv.global                --------------------------
	.section	.nv.global,"aw",@nobits
	.align	4
.nv.global:
	.type		d_y,@object
	.size		d_y,(.L_1 - d_y)
d_y:
	.zero		8
.L_1:


//--------------------- .nv.constant0._Z9my_kerneli --------------------------
	.section	.nv.constant0._Z9my_kerneli,"a",@progbits
	.sectionflags	@""
	.align	4
.nv.constant0._Z9my_kerneli:
	.zero		900


//--------------------- SYMBOLS --------------------------

	.type		.nv.reservedSmem.offset0,@object
	.size		.nv.reservedSmem.offset0,0x4
	.type		vprintf,@function
